	.headerflags	@"EF_CUDA_TEXMODE_UNIFIED EF_CUDA_64BIT_ADDRESS EF_CUDA_ACCELERATORS EF_CUDA_SM90 EF_CUDA_VIRTUAL_SM(EF_CUDA_SM90)"
	.elftype	@"ET_EXEC"


//--------------------- .nv.info                  --------------------------
	.section	.nv.info,"",@"SHT_CUDA_INFO"
	.align	4


	//----- nvinfo : EIATTR_REGCOUNT
	.align		4
        /*0000*/ 	.byte	0x04, 0x2f
        /*0002*/ 	.short	(.L_1 - .L_0)
	.align		4
.L_0:
        /*0004*/ 	.word	index@(triton_poi_fused_convolution_22)
        /*0008*/ 	.word	0x0000001a


	//----- nvinfo : EIATTR_MIN_STACK_SIZE
	.align		4
.L_1:
        /*000c*/ 	.byte	0x04, 0x12
        /*000e*/ 	.short	(.L_3 - .L_2)
	.align		4
.L_2:
        /*0010*/ 	.word	index@(triton_poi_fused_convolution_22)
        /*0014*/ 	.word	0x00000000


	//----- nvinfo : EIATTR_FRAME_SIZE
	.align		4
.L_3:
        /*0018*/ 	.byte	0x04, 0x11
        /*001a*/ 	.short	(.L_5 - .L_4)
	.align		4
.L_4:
        /*001c*/ 	.word	index@(triton_poi_fused_convolution_22)
        /*0020*/ 	.word	0x00000000


	//----- nvinfo : EIATTR_MIN_STACK_SIZE
	.align		4
.L_5:
        /*0024*/ 	.byte	0x04, 0x12
        /*0026*/ 	.short	(.L_7 - .L_6)
	.align		4
.L_6:
        /*0028*/ 	.word	index@(triton_poi_fused_convolution_22)
        /*002c*/ 	.word	0x00000000
.L_7:


//--------------------- .nv.info.triton_poi_fused_convolution_22 --------------------------
	.section	.nv.info.triton_poi_fused_convolution_22,"",@"SHT_CUDA_INFO"
	.sectionflags	@""
	.align	4


	//----- nvinfo : EIATTR_CUDA_API_VERSION
	.align		4
        /*0000*/ 	.byte	0x04, 0x37
        /*0002*/ 	.short	(.L_9 - .L_8)
.L_8:
        /*0004*/ 	.word	0x0000007c


	//----- nvinfo : EIATTR_KPARAM_INFO
	.align		4
.L_9:
        /*0008*/ 	.byte	0x04, 0x17
        /*000a*/ 	.short	(.L_11 - .L_10)
.L_10:
        /*000c*/ 	.word	0x00000000
        /*0010*/ 	.short	0x0003
        /*0012*/ 	.short	0x0014
        /*0014*/ 	.byte	0x00, 0xf0, 0x11, 0x00


	//----- nvinfo : EIATTR_KPARAM_INFO
	.align		4
.L_11:
        /*0018*/ 	.byte	0x04, 0x17
        /*001a*/ 	.short	(.L_13 - .L_12)
.L_12:
        /*001c*/ 	.word	0x00000000
        /*0020*/ 	.short	0x0002
        /*0022*/ 	.short	0x0010
        /*0024*/ 	.byte	0x00, 0xf0, 0x11, 0x00


	//----- nvinfo : EIATTR_KPARAM_INFO
	.align		4
.L_13:
        /*0028*/ 	.byte	0x04, 0x17
        /*002a*/ 	.short	(.L_15 - .L_14)
.L_14:
        /*002c*/ 	.word	0x00000000
        /*0030*/ 	.short	0x0001
        /*0032*/ 	.short	0x0008
        /*0034*/ 	.byte	0x00, 0xf4, 0x21, 0x00


	//----- nvinfo : EIATTR_KPARAM_INFO
	.align		4
.L_15:
        /*0038*/ 	.byte	0x04, 0x17
        /*003a*/ 	.short	(.L_17 - .L_16)
.L_16:
        /*003c*/ 	.word	0x00000000
        /*0040*/ 	.short	0x0000
        /*0042*/ 	.short	0x0000
        /*0044*/ 	.byte	0x00, 0xf4, 0x21, 0x00


	//----- nvinfo : EIATTR_SPARSE_MMA_MASK
	.align		4
.L_17:
        /*0048*/ 	.byte	0x03, 0x50
        /*004a*/ 	.short	0x0000


	//----- nvinfo : EIATTR_MAXREG_COUNT
	.align		4
        /*004c*/ 	.byte	0x03, 0x1b
        /*004e*/ 	.short	0x00ff


	//----- nvinfo : EIATTR_EXIT_INSTR_OFFSETS
	.align		4
        /*0050*/ 	.byte	0x04, 0x1c
        /*0052*/ 	.short	(.L_19 - .L_18)


	//   ....[0]....
.L_18:
        /*0054*/ 	.word	0x00000590


	//   ....[1]....
        /*0058*/ 	.word	0x000005e0


	//----- nvinfo : EIATTR_REQNTID
	.align		4
.L_19:
        /*005c*/ 	.byte	0x04, 0x10
        /*005e*/ 	.short	(.L_21 - .L_20)
.L_20:
        /*0060*/ 	.word	0x00000080
        /*0064*/ 	.word	0x00000001
        /*0068*/ 	.word	0x00000001


	//----- nvinfo : EIATTR_CBANK_PARAM_SIZE
	.align		4
.L_21:
        /*006c*/ 	.byte	0x03, 0x19
        /*006e*/ 	.short	0x0018


	//----- nvinfo : EIATTR_PARAM_CBANK
	.align		4
        /*0070*/ 	.byte	0x04, 0x0a
        /*0072*/ 	.short	(.L_23 - .L_22)
	.align		4
.L_22:
        /*0074*/ 	.word	index@(.nv.constant0.triton_poi_fused_convolution_22)
        /*0078*/ 	.short	0x0210
        /*007a*/ 	.short	0x0018


	//----- nvinfo : EIATTR_SW_WAR
	.align		4
.L_23:
        /*007c*/ 	.byte	0x04, 0x36
        /*007e*/ 	.short	(.L_25 - .L_24)
.L_24:
        /*0080*/ 	.word	0x00000008
.L_25:


//--------------------- .nv.callgraph             --------------------------
	.section	.nv.callgraph,"",@"SHT_CUDA_CALLGRAPH"
	.align	4
	.sectionentsize	8
	.align		4
        /*0000*/ 	.word	0x00000000
	.align		4
        /*0004*/ 	.word	0xffffffff
	.align		4
        /*0008*/ 	.word	0x00000000
	.align		4
        /*000c*/ 	.word	0xfffffffe
	.align		4
        /*0010*/ 	.word	0x00000000
	.align		4
        /*0014*/ 	.word	0xfffffffd
	.align		4
        /*0018*/ 	.word	0x00000000
	.align		4
        /*001c*/ 	.word	0xfffffffc


//--------------------- .text.triton_poi_fused_convolution_22 --------------------------
	.section	.text.triton_poi_fused_convolution_22,"ax",@progbits
	.sectionflags	@"SHF_BARRIERS=1"
	.align	128
        .global         triton_poi_fused_convolution_22
        .type           triton_poi_fused_convolution_22,@function
        .size           triton_poi_fused_convolution_22,(.L_x_1 - triton_poi_fused_convolution_22)
        .other          triton_poi_fused_convolution_22,@"STO_CUDA_ENTRY STV_DEFAULT"
triton_poi_fused_convolution_22:
.text.triton_poi_fused_convolution_22:
[----:B------:R-:W0:Y:S02]  /*0000*/  LDC R1, c[0x0][0x28] ;  /* 0x00000a00ff017b82 */ /* 0x000e240000000800 */
[----:B------:R-:W1:Y:S01]  /*0010*/  S2R R12, SR_TID.X ;  /* 0x00000000000c7919 */ /* 0x000e620000002100 */
[----:B------:R-:W2:Y:S01]  /*0020*/  LDC.64 R8, c[0x0][0x210] ;  /* 0x00008400ff087b82 */ /* 0x000ea20000000a00 */
[----:B------:R-:W-:Y:S01]  /*0030*/  ULDC.64 UR6, c[0x0][0x208] ;  /* 0x0000820000067ab9 */ /* 0x000fe20000000a00 */
[----:B------:R-:W3:Y:S01]  /*0040*/  S2R R17, SR_CTAID.Y ;  /* 0x0000000000117919 */ /* 0x000ee20000002600 */
[----:B------:R-:W4:Y:S01]  /*0050*/  S2R R11, SR_CTAID.X ;  /* 0x00000000000b7919 */ /* 0x000f220000002500 */
[----:B-1----:R-:W-:Y:S01]  /*0060*/  SHF.R.U32.HI R0, RZ, 0x3, R12 ;  /* 0x00000003ff007819 */ /* 0x002fe2000001160c */
[----:B---3--:R-:W-:-:S03]  /*0070*/  IMAD.SHL.U32 R17, R17, 0x20, RZ ;  /* 0x0000002011117824 */ /* 0x008fc600078e00ff */
[----:B------:R-:W-:-:S04]  /*0080*/  SGXT.U32 R0, R0, 0x4 ;  /* 0x000000040000781a */ /* 0x000fc80000000000 */
[----:B------:R-:W-:Y:S02]  /*0090*/  LOP3.LUT R4, R17, R0, RZ, 0xfc, !PT ;  /* 0x0000000011047212 */ /* 0x000fe400078efcff */
[----:B------:R-:W-:-:S03]  /*00a0*/  LOP3.LUT R10, R17, 0x10, R0, 0xfe, !PT ;  /* 0x00000010110a7812 */ /* 0x000fc600078efe00 */
[----:B------:R-:W-:-:S04]  /*00b0*/  IMAD.HI R2, R4, 0x4ec4ec4f, RZ ;  /* 0x4ec4ec4f04027827 */ /* 0x000fc800078e02ff */
[----:B------:R-:W-:Y:S01]  /*00c0*/  IMAD.HI R5, R10, 0x4ec4ec4f, RZ ;  /* 0x4ec4ec4f0a057827 */ /* 0x000fe200078e02ff */
[----:B------:R-:W-:-:S04]  /*00d0*/  SHF.R.U32.HI R3, RZ, 0x1f, R2 ;  /* 0x0000001fff037819 */ /* 0x000fc80000011602 */
[----:B------:R-:W-:Y:S01]  /*00e0*/  LEA.HI.SX32 R7, R2, R3, 0x1c ;  /* 0x0000000302077211 */ /* 0x000fe200078fe2ff */
[----:B----4-:R-:W-:Y:S01]  /*00f0*/  IMAD.SHL.U32 R3, R11, 0x20, RZ ;  /* 0x000000200b037824 */ /* 0x010fe200078e00ff */
[----:B------:R-:W-:Y:S01]  /*0100*/  SHF.R.U32.HI R6, RZ, 0x1f, R5 ;  /* 0x0000001fff067819 */ /* 0x000fe20000011605 */
[----:B------:R-:W-:-:S03]  /*0110*/  IMAD.SHL.U32 R2, R12, 0x4, RZ ;  /* 0x000000040c027824 */ /* 0x000fc600078e00ff */
[----:B------:R-:W-:Y:S01]  /*0120*/  LEA.HI.SX32 R11, R5, R6, 0x1c ;  /* 0x00000006050b7211 */ /* 0x000fe200078fe2ff */
[----:B------:R-:W-:Y:S01]  /*0130*/  IMAD R6, R7, -0x34, R4 ;  /* 0xffffffcc07067824 */ /* 0x000fe200078e0204 */
[----:B------:R-:W-:-:S03]  /*0140*/  LOP3.LUT R5, R3, 0x1c, R2, 0xf8, !PT ;  /* 0x0000001c03057812 */ /* 0x000fc600078ef802 */
[----:B------:R-:W-:Y:S01]  /*0150*/  IMAD R14, R11, -0x34, R10 ;  /* 0xffffffcc0b0e7824 */ /* 0x000fe200078e020a */
[----:B------:R-:W-:Y:S01]  /*0160*/  ISETP.GE.AND P0, PT, R5, 0x100, PT ;  /* 0x000001000500780c */ /* 0x000fe20003f06270 */
[--C-:B------:R-:W-:Y:S02]  /*0170*/  IMAD R6, R6, 0x100, R5.reuse ;  /* 0x0000010006067824 */ /* 0x100fe400078e0205 */
[----:B------:R-:W-:Y:S01]  /*0180*/  IMAD R14, R14, 0x100, R5 ;  /* 0x000001000e0e7824 */ /* 0x000fe200078e0205 */
[----:B------:R-:W-:Y:S01]  /*0190*/  ISETP.LT.AND P1, PT, R4, 0xd0, !P0 ;  /* 0x000000d00400780c */ /* 0x000fe20004721270 */
[----:B------:R-:W-:Y:S01]  /*01a0*/  IMAD R15, R7, 0xd000, R6 ;  /* 0x0000d000070f7824 */ /* 0x000fe200078e0206 */
[----:B------:R-:W-:Y:S01]  /*01b0*/  ISETP.LT.AND P0, PT, R10, 0xd0, !P0 ;  /* 0x000000d00a00780c */ /* 0x000fe20004701270 */
[----:B------:R-:W-:Y:S01]  /*01c0*/  IMAD R19, R11, 0xd000, R14 ;  /* 0x0000d0000b137824 */ /* 0x000fe200078e020e */
[----:B------:R-:W-:Y:S02]  /*01d0*/  CS2R R4, SRZ ;  /* 0x0000000000047805 */ /* 0x000fe4000001ff00 */
[----:B------:R-:W-:Y:S01]  /*01e0*/  CS2R R6, SRZ ;  /* 0x0000000000067805 */ /* 0x000fe2000001ff00 */
[----:B--2---:R-:W-:Y:S01]  /*01f0*/  IMAD.WIDE R14, R15, 0x4, R8 ;  /* 0x000000040f0e7825 */ /* 0x004fe200078e0208 */
[----:B------:R-:W-:-:S03]  /*0200*/  CS2R R10, SRZ ;  /* 0x00000000000a7805 */ /* 0x000fc6000001ff00 */
[----:B------:R-:W-:Y:S01]  /*0210*/  IMAD.WIDE R18, R19, 0x4, R8 ;  /* 0x0000000413127825 */ /* 0x000fe200078e0208 */
[----:B------:R-:W-:Y:S01]  /*0220*/  CS2R R8, SRZ ;  /* 0x0000000000087805 */ /* 0x000fe2000001ff00 */
[----:B------:R1:W2:Y:S05]  /*0230*/  @P1 LDG.E.EL.128 R4, desc[UR6][R14.64] ;  /* 0x000000060e041981 */ /* 0x0002aa000c2e1d00 */
[----:B------:R3:W4:Y:S01]  /*0240*/  @P0 LDG.E.EL.128 R8, desc[UR6][R18.64] ;  /* 0x0000000612080981 */ /* 0x000722000c2e1d00 */
[----:B------:R-:W5:Y:S01]  /*0250*/  S2UR UR5, SR_CgaCtaId ;  /* 0x00000000000579c3 */ /* 0x000f620000008800 */
[C---:B------:R-:W-:Y:S01]  /*0260*/  IMAD.SHL.U32 R13, R12.reuse, 0x80, RZ ;  /* 0x000000800c0d7824 */ /* 0x040fe200078e00ff */
[----:B------:R-:W-:Y:S01]  /*0270*/  UMOV UR4, 0x400 ;  /* 0x0000040000047882 */ /* 0x000fe20000000000 */
[----:B------:R-:W-:-:S03]  /*0280*/  IMAD.SHL.U32 R12, R12, 0x2, RZ ;  /* 0x000000020c0c7824 */ /* 0x000fc600078e00ff */
[----:B------:R-:W-:Y:S02]  /*0290*/  LOP3.LUT R13, R13, 0x380, RZ, 0xc0, !PT ;  /* 0x000003800d0d7812 */ /* 0x000fe400078ec0ff */
[----:B------:R-:W-:Y:S02]  /*02a0*/  LOP3.LUT R22, R12, 0xf0, RZ, 0xc0, !PT ;  /* 0x000000f00c167812 */ /* 0x000fe400078ec0ff */
[C---:B-1----:R-:W-:Y:S02]  /*02b0*/  LOP3.LUT R14, R13.reuse, 0x20, RZ, 0xfc, !PT ;  /* 0x000000200d0e7812 */ /* 0x042fe400078efcff */
[C---:B------:R-:W-:Y:S02]  /*02c0*/  LOP3.LUT R16, R13.reuse, 0x40, RZ, 0xfc, !PT ;  /* 0x000000400d107812 */ /* 0x040fe400078efcff */
[C---:B------:R-:W-:Y:S02]  /*02d0*/  LOP3.LUT R12, R13.reuse, R0, RZ, 0xfc, !PT ;  /* 0x000000000d0c7212 */ /* 0x040fe400078efcff */
[----:B---3--:R-:W-:Y:S01]  /*02e0*/  LOP3.LUT R18, R13, 0x60, RZ, 0xfc, !PT ;  /* 0x000000600d127812 */ /* 0x008fe200078efcff */
[----:B-----5:R-:W-:-:S06]  /*02f0*/  UPRMT UR4, UR5, 0x654, UR4 ;  /* 0x0000065405047896 */ /* 0x020fcc0008000004 */
[----:B------:R-:W-:Y:S02]  /*0300*/  LEA.HI R13, R13, UR4, RZ, 0x1f ;  /* 0x000000040d0d7c11 */ /* 0x000fe4000f8ff8ff */
[----:B------:R-:W-:Y:S02]  /*0310*/  LEA.HI R15, R14, UR4, RZ, 0x1f ;  /* 0x000000040e0f7c11 */ /* 0x000fe4000f8ff8ff */
[----:B------:R-:W-:Y:S01]  /*0320*/  LEA.HI R21, R16, UR4, RZ, 0x1f ;  /* 0x0000000410157c11 */ /* 0x000fe2000f8ff8ff */
[----:B------:R-:W-:Y:S01]  /*0330*/  IMAD R19, R12, 0x4, R13 ;  /* 0x000000040c137824 */ /* 0x000fe200078e020d */
[----:B------:R-:W-:Y:S01]  /*0340*/  LEA.HI R23, R18, UR4, RZ, 0x1f ;  /* 0x0000000412177c11 */ /* 0x000fe2000f8ff8ff */
[----:B------:R-:W-:Y:S01]  /*0350*/  IMAD R18, R12, 0x4, R15 ;  /* 0x000000040c127824 */ /* 0x000fe200078e020f */
[----:B------:R-:W-:Y:S01]  /*0360*/  LOP3.LUT R16, R2, 0x1fc, RZ, 0xc0, !PT ;  /* 0x000001fc02107812 */ /* 0x000fe200078ec0ff */
[C---:B------:R-:W-:Y:S01]  /*0370*/  IMAD R21, R12.reuse, 0x4, R21 ;  /* 0x000000040c157824 */ /* 0x040fe200078e0215 */
[----:B------:R-:W-:Y:S01]  /*0380*/  LOP3.LUT R2, R17, 0x1c, R2, 0xf8, !PT ;  /* 0x0000001c11027812 */ /* 0x000fe200078ef802 */
[----:B------:R-:W-:-:S02]  /*0390*/  IMAD R20, R12, 0x4, R23 ;  /* 0x000000040c147824 */ /* 0x000fc400078e0217 */
[----:B------:R-:W-:Y:S01]  /*03a0*/  VIADD R13, R22, UR4 ;  /* 0x00000004160d7c36 */ /* 0x000fe20008000000 */
[C---:B------:R-:W-:Y:S01]  /*03b0*/  ISETP.GE.AND P0, PT, R2.reuse, 0xd0, PT ;  /* 0x000000d00200780c */ /* 0x040fe20003f06270 */
[----:B------:R-:W-:-:S04]  /*03c0*/  IMAD.HI R17, R2, 0x4ec4ec4f, RZ ;  /* 0x4ec4ec4f02117827 */ /* 0x000fc800078e02ff */
[----:B------:R-:W-:Y:S01]  /*03d0*/  IMAD R13, R16, 0x4, R13 ;  /* 0x00000004100d7824 */ /* 0x000fe200078e020d */
[----:B--2---:R-:W-:Y:S04]  /*03e0*/  STS [R19], R4 ;  /* 0x0000000413007388 */ /* 0x004fe80000000800 */
[----:B------:R1:W-:Y:S04]  /*03f0*/  STS [R18+0x80], R5 ;  /* 0x0000800512007388 */ /* 0x0003e80000000800 */
[----:B------:R2:W-:Y:S04]  /*0400*/  STS [R21+0x100], R6 ;  /* 0x0001000615007388 */ /* 0x0005e80000000800 */
[----:B------:R3:W-:Y:S01]  /*0410*/  STS [R20+0x180], R7 ;  /* 0x0001800714007388 */ /* 0x0007e20000000800 */
[----:B-1----:R-:W1:Y:S03]  /*0420*/  LDC.64 R4, c[0x0][0x218] ;  /* 0x00008600ff047b82 */ /* 0x002e660000000a00 */
[----:B----4-:R-:W-:Y:S01]  /*0430*/  STS [R19+0x40], R8 ;  /* 0x0000400813007388 */ /* 0x010fe20000000800 */
[----:B--2---:R-:W-:-:S03]  /*0440*/  SHF.R.U32.HI R6, RZ, 0x1f, R17 ;  /* 0x0000001fff067819 */ /* 0x004fc60000011611 */
[----:B------:R-:W-:Y:S01]  /*0450*/  STS [R18+0xc0], R9 ;  /* 0x0000c00912007388 */ /* 0x000fe20000000800 */
[----:B------:R-:W-:-:S03]  /*0460*/  LEA.HI.SX32 R17, R17, R6, 0x1c ;  /* 0x0000000611117211 */ /* 0x000fc600078fe2ff */
[----:B------:R-:W-:Y:S01]  /*0470*/  STS [R21+0x140], R10 ;  /* 0x0001400a15007388 */ /* 0x000fe20000000800 */
[----:B---3--:R-:W-:Y:S01]  /*0480*/  LOP3.LUT R7, R16, 0x200, RZ, 0xfc, !PT ;  /* 0x0000020010077812 */ /* 0x008fe200078efcff */
[----:B------:R-:W-:Y:S02]  /*0490*/  IMAD R6, R17, -0x34, R2 ;  /* 0xffffffcc11067824 */ /* 0x000fe400078e0202 */
[----:B------:R-:W-:Y:S01]  /*04a0*/  STS [R20+0x1c0], R11 ;  /* 0x0001c00b14007388 */ /* 0x000fe20000000800 */
[----:B------:R-:W-:Y:S02]  /*04b0*/  LOP3.LUT R2, R3, R0, RZ, 0xfc, !PT ;  /* 0x0000000003027212 */ /* 0x000fe400078efcff */
[----:B------:R-:W-:Y:S01]  /*04c0*/  LOP3.LUT R0, R3, 0x10, R0, 0xfe, !PT ;  /* 0x0000001003007812 */ /* 0x000fe200078efe00 */
[----:B------:R-:W-:Y:S01]  /*04d0*/  BAR.SYNC.DEFER_BLOCKING 0x0 ;  /* 0x0000000000007b1d */ /* 0x000fe20000010000 */
[----:B------:R-:W-:Y:S01]  /*04e0*/  IMAD R17, R17, 0x3400, R6 ;  /* 0x0000340011117824 */ /* 0x000fe200078e0206 */
[----:B------:R-:W-:-:S02]  /*04f0*/  ISETP.LT.AND P1, PT, R2, 0x100, !P0 ;  /* 0x000001000200780c */ /* 0x000fc40004721270 */
[----:B------:R-:W-:Y:S01]  /*0500*/  ISETP.LT.AND P0, PT, R0, 0x100, !P0 ;  /* 0x000001000000780c */ /* 0x000fe20004701270 */
[----:B------:R-:W-:Y:S01]  /*0510*/  IMAD R3, R2, 0x34, R17 ;  /* 0x0000003402037824 */ /* 0x000fe200078e0211 */
[----:B------:R-:W-:-:S03]  /*0520*/  SHF.R.U32.HI R7, RZ, 0x1, R7 ;  /* 0x00000001ff077819 */ /* 0x000fc60000011607 */
[----:B-1----:R-:W-:Y:S01]  /*0530*/  IMAD.WIDE R2, R3, 0x4, R4 ;  /* 0x0000000403027825 */ /* 0x002fe200078e0204 */
[----:B------:R-:W-:-:S05]  /*0540*/  LOP3.LUT R7, R7, 0x1f0, RZ, 0xc0, !PT ;  /* 0x000001f007077812 */ /* 0x000fca00078ec0ff */
[----:B------:R-:W-:-:S04]  /*0550*/  VIADD R7, R7, UR4 ;  /* 0x0000000407077c36 */ /* 0x000fc80008000000 */
[----:B------:R-:W-:Y:S01]  /*0560*/  IMAD R7, R16, 0x4, R7 ;  /* 0x0000000410077824 */ /* 0x000fe200078e0207 */
[----:B------:R-:W1:Y:S04]  /*0570*/  LDS.128 R12, [R13] ;  /* 0x000000000d0c7984 */ /* 0x000e680000000c00 */
[----:B-1----:R1:W-:Y:S01]  /*0580*/  @P1 STG.E.128 desc[UR6][R2.64], R12 ;  /* 0x0000000c02001986 */ /* 0x0023e2000c101d06 */
[----:B------:R-:W-:Y:S05]  /*0590*/  @!P0 EXIT ;  /* 0x000000000000894d */ /* 0x000fea0003800000 */
[----:B------:R-:W0:Y:S01]  /*05a0*/  LDS.128 R8, [R7+0x800] ;  /* 0x0008000007087984 */ /* 0x000e220000000c00 */
[----:B------:R-:W-:-:S04]  /*05b0*/  IMAD R17, R0, 0x34, R17 ;  /* 0x0000003400117824 */ /* 0x000fc800078e0211 */
[----:B------:R-:W-:-:S05]  /*05c0*/  IMAD.WIDE R4, R17, 0x4, R4 ;  /* 0x0000000411047825 */ /* 0x000fca00078e0204 */
[----:B0-----:R-:W-:Y:S01]  /*05d0*/  STG.E.128 desc[UR6][R4.64], R8 ;  /* 0x0000000804007986 */ /* 0x001fe2000c101d06 */
[----:B------:R-:W-:Y:S05]  /*05e0*/  EXIT ;  /* 0x000000000000794d */ /* 0x000fea0003800000 */
.L_x_0:
[----:B------:R-:W-:-:S00]  /*05f0*/  BRA `(.L_x_0) ;  /* 0xfffffffc00fc7947 */ /* 0x000fc0000383ffff */
[----:B------:R-:W-:-:S00]  /*0600*/  NOP ;  /* 0x0000000000007918 */ /* 0x000fc00000000000 */
[----:B------:R-:W-:-:S00]  /*0610*/  NOP ;  /* 0x0000000000007918 */ /* 0x000fc00000000000 */
[----:B------:R-:W-:-:S00]  /*0620*/  NOP ;  /* 0x0000000000007918 */ /* 0x000fc00000000000 */
[----:B------:R-:W-:-:S00]  /*0630*/  NOP ;  /* 0x0000000000007918 */ /* 0x000fc00000000000 */
[----:B------:R-:W-:-:S00]  /*0640*/  NOP ;  /* 0x0000000000007918 */ /* 0x000fc00000000000 */
[----:B------:R-:W-:-:S00]  /*0650*/  NOP ;  /* 0x0000000000007918 */ /* 0x000fc00000000000 */
[----:B------:R-:W-:-:S00]  /*0660*/  NOP ;  /* 0x0000000000007918 */ /* 0x000fc00000000000 */
[----:B------:R-:W-:-:S00]  /*0670*/  NOP ;  /* 0x0000000000007918 */ /* 0x000fc00000000000 */
.L_x_1:


//--------------------- .nv.shared.triton_poi_fused_convolution_22 --------------------------
	.section	.nv.shared.triton_poi_fused_convolution_22,"aw",@nobits
	.sectionflags	@""
	.align	16
	.zero		1024


//--------------------- .nv.constant0.triton_poi_fused_convolution_22 --------------------------
	.section	.nv.constant0.triton_poi_fused_convolution_22,"a",@progbits
	.sectionflags	@""
	.align	4
.nv.constant0.triton_poi_fused_convolution_22:
	.zero		552
